//
// Generated by NVIDIA NVVM Compiler
//
// Compiler Build ID: CL-36424714
// Cuda compilation tools, release 13.0, V13.0.88
// Based on NVVM 20.0.0
//

.version 9.0
.target sm_100
.address_size 64

	// .globl	_Z8baselinePfS_i
// _ZZ4smemPfS_iE3tmp has been demoted

.visible .entry _Z8baselinePfS_i(
	.param .u64 .ptr .align 1 _Z8baselinePfS_i_param_0,
	.param .u64 .ptr .align 1 _Z8baselinePfS_i_param_1,
	.param .u32 _Z8baselinePfS_i_param_2
)
{
	.reg .pred 	%p<2>;
	.reg .b32 	%r<6>;
	.reg .b32 	%f<3>;
	.reg .b64 	%rd<7>;

	ld.param.u64 	%rd1, [_Z8baselinePfS_i_param_0];
	ld.param.u64 	%rd2, [_Z8baselinePfS_i_param_1];
	ld.param.u32 	%r2, [_Z8baselinePfS_i_param_2];
	mov.u32 	%r3, %ctaid.x;
	mov.u32 	%r4, %ntid.x;
	mov.u32 	%r5, %tid.x;
	mad.lo.s32 	%r1, %r3, %r4, %r5;
	setp.ge.s32 	%p1, %r1, %r2;
	@%p1 bra 	$L__BB0_2;
	cvta.to.global.u64 	%rd3, %rd1;
	cvta.to.global.u64 	%rd4, %rd2;
	mul.wide.s32 	%rd5, %r1, 4;
	add.s64 	%rd6, %rd3, %rd5;
	ld.global.f32 	%f1, [%rd6];
	atom.global.add.f32 	%f2, [%rd4], %f1;
$L__BB0_2:
	ret;

}
	// .globl	_Z4smemPfS_i
.visible .entry _Z4smemPfS_i(
	.param .u64 .ptr .align 1 _Z4smemPfS_i_param_0,
	.param .u64 .ptr .align 1 _Z4smemPfS_i_param_1,
	.param .u32 _Z4smemPfS_i_param_2
)
{
	.reg .pred 	%p<9>;
	.reg .b32 	%r<36>;
	.reg .b32 	%f<14>;
	.reg .b64 	%rd<7>;
	// demoted variable
	.shared .align 4 .b8 _ZZ4smemPfS_iE3tmp[32];
	ld.param.u64 	%rd1, [_Z4smemPfS_i_param_0];
	ld.param.u64 	%rd2, [_Z4smemPfS_i_param_1];
	ld.param.u32 	%r3, [_Z4smemPfS_i_param_2];
	mov.u32 	%r4, %ctaid.x;
	mov.u32 	%r5, %ntid.x;
	mov.u32 	%r1, %tid.x;
	mad.lo.s32 	%r2, %r4, %r5, %r1;
	setp.ge.s32 	%p1, %r2, %r3;
	@%p1 bra 	$L__BB1_5;
	cvta.to.global.u64 	%rd3, %rd1;
	mul.wide.s32 	%rd4, %r2, 4;
	add.s64 	%rd5, %rd3, %rd4;
	ld.global.f32 	%f2, [%rd5];
	mov.b32 	%r6, %f2;
	shfl.sync.down.b32	%r7|%p2, %r6, 16, 31, -1;
	mov.b32 	%f3, %r7;
	add.f32 	%f4, %f2, %f3;
	mov.b32 	%r8, %f4;
	shfl.sync.down.b32	%r9|%p3, %r8, 8, 31, -1;
	mov.b32 	%f5, %r9;
	add.f32 	%f6, %f4, %f5;
	mov.b32 	%r10, %f6;
	shfl.sync.down.b32	%r11|%p4, %r10, 4, 31, -1;
	mov.b32 	%f7, %r11;
	add.f32 	%f8, %f6, %f7;
	mov.b32 	%r12, %f8;
	shfl.sync.down.b32	%r13|%p5, %r12, 2, 31, -1;
	mov.b32 	%f9, %r13;
	add.f32 	%f10, %f8, %f9;
	mov.b32 	%r14, %f10;
	shfl.sync.down.b32	%r15|%p6, %r14, 1, 31, -1;
	mov.b32 	%f11, %r15;
	add.f32 	%f1, %f10, %f11;
	and.b32  	%r16, %r1, 31;
	setp.ne.s32 	%p7, %r16, 0;
	@%p7 bra 	$L__BB1_3;
	cvt.rzi.s32.f32 	%r17, %f1;
	shr.u32 	%r18, %r1, 3;
	mov.u32 	%r19, _ZZ4smemPfS_iE3tmp;
	add.s32 	%r20, %r19, %r18;
	st.shared.u32 	[%r20], %r17;
$L__BB1_3:
	bar.sync 	0;
	setp.ne.s32 	%p8, %r1, 0;
	@%p8 bra 	$L__BB1_5;
	ld.shared.u32 	%r21, [_ZZ4smemPfS_iE3tmp];
	ld.shared.u32 	%r22, [_ZZ4smemPfS_iE3tmp+4];
	add.s32 	%r23, %r22, %r21;
	ld.shared.u32 	%r24, [_ZZ4smemPfS_iE3tmp+8];
	add.s32 	%r25, %r24, %r23;
	ld.shared.u32 	%r26, [_ZZ4smemPfS_iE3tmp+12];
	add.s32 	%r27, %r26, %r25;
	ld.shared.u32 	%r28, [_ZZ4smemPfS_iE3tmp+16];
	add.s32 	%r29, %r28, %r27;
	ld.shared.u32 	%r30, [_ZZ4smemPfS_iE3tmp+20];
	add.s32 	%r31, %r30, %r29;
	ld.shared.u32 	%r32, [_ZZ4smemPfS_iE3tmp+24];
	add.s32 	%r33, %r32, %r31;
	ld.shared.u32 	%r34, [_ZZ4smemPfS_iE3tmp+28];
	add.s32 	%r35, %r34, %r33;
	cvt.rn.f32.s32 	%f12, %r35;
	cvta.to.global.u64 	%rd6, %rd2;
	atom.global.add.f32 	%f13, [%rd6], %f12;
$L__BB1_5:
	ret;

}


// ===== COMPILED SASS (sm_100) =====

	.target	sm_100

	.elftype	@"ET_EXEC"


//--------------------- .note.nv.tkinfo           --------------------------
	.section	.note.nv.tkinfo,"",@"SHT_NOTE"
	.sectionflags	@"SHF_NOTE_NV_TKINFO"
	.tkinfo
        /*0018*/ 	.word	0x00000002
        /*0030*/ 	.string	""
        /*0030*/ 	.string	"ptxas"
        /*0030*/ 	.string	"Cuda compilation tools, release 13.0, V13.0.88"
        /*0030*/ 	.string	"Build cuda_13.0.r13.0/compiler.36424714_0"
        /*0030*/ 	.string	"-arch sm_100 -m 64 "



//--------------------- .note.nv.cuinfo           --------------------------
	.section	.note.nv.cuinfo,"",@"SHT_NOTE"
	.sectionflags	@"SHF_NOTE_NV_CUINFO"
        /*0018*/ 	.short	0x0002
        /*001a*/ 	.short	0x0064
        /*001c*/ 	.short	0x0082
	.zero		2


//--------------------- .nv.info                  --------------------------
	.section	.nv.info,"",@"SHT_CUDA_INFO"
	.align	4


	//----- nvinfo : EIATTR_REGCOUNT
	.align		4
        /*0000*/ 	.byte	0x04, 0x2f
        /*0002*/ 	.short	(.L_1 - .L_0)
	.align		4
.L_0:
        /*0004*/ 	.word	index@(_Z8baselinePfS_i)
        /*0008*/ 	.word	0x00000008


	//----- nvinfo : EIATTR_FRAME_SIZE
	.align		4
.L_1:
        /*000c*/ 	.byte	0x04, 0x11
        /*000e*/ 	.short	(.L_3 - .L_2)
	.align		4
.L_2:
        /*0010*/ 	.word	index@(_Z8baselinePfS_i)
        /*0014*/ 	.word	0x00000000


	//----- nvinfo : EIATTR_REGCOUNT
	.align		4
.L_3:
        /*0018*/ 	.byte	0x04, 0x2f
        /*001a*/ 	.short	(.L_5 - .L_4)
	.align		4
.L_4:
        /*001c*/ 	.word	index@(_Z4smemPfS_i)
        /*0020*/ 	.word	0x0000000e


	//----- nvinfo : EIATTR_FRAME_SIZE
	.align		4
.L_5:
        /*0024*/ 	.byte	0x04, 0x11
        /*0026*/ 	.short	(.L_7 - .L_6)
	.align		4
.L_6:
        /*0028*/ 	.word	index@(_Z4smemPfS_i)
        /*002c*/ 	.word	0x00000000


	//----- nvinfo : EIATTR_MIN_STACK_SIZE
	.align		4
.L_7:
        /*0030*/ 	.byte	0x04, 0x12
        /*0032*/ 	.short	(.L_9 - .L_8)
	.align		4
.L_8:
        /*0034*/ 	.word	index@(_Z4smemPfS_i)
        /*0038*/ 	.word	0x00000000


	//----- nvinfo : EIATTR_MIN_STACK_SIZE
	.align		4
.L_9:
        /*003c*/ 	.byte	0x04, 0x12
        /*003e*/ 	.short	(.L_11 - .L_10)
	.align		4
.L_10:
        /*0040*/ 	.word	index@(_Z8baselinePfS_i)
        /*0044*/ 	.word	0x00000000
.L_11:


//--------------------- .nv.compat                --------------------------
	.section	.nv.compat,"",@"SHT_CUDA_COMPAT_INFO"
	.align	4
        /*0000*/ 	.byte	0x02, 0x09, 0x00, 0x00, 0x02, 0x02, 0x01, 0x00, 0x02, 0x05, 0x05, 0x00, 0x03, 0x07, 0x01, 0x01
        /*0010*/ 	.byte	0x02, 0x03, 0x00, 0x00, 0x02, 0x06, 0x01, 0x00, 0x04, 0x0b, 0x08, 0x00, 0x09, 0x00, 0x00, 0x00
        /*0020*/ 	.byte	0x00, 0x00, 0x00, 0x00


//--------------------- .nv.info._Z4smemPfS_i     --------------------------
	.section	.nv.info._Z4smemPfS_i,"",@"SHT_CUDA_INFO"
	.sectionflags	@""
	.align	4


	//----- nvinfo : EIATTR_CUDA_API_VERSION
	.align		4
        /*0000*/ 	.byte	0x04, 0x37
        /*0002*/ 	.short	(.L_13 - .L_12)
.L_12:
        /*0004*/ 	.word	0x00000082


	//----- nvinfo : EIATTR_KPARAM_INFO
	.align		4
.L_13:
        /*0008*/ 	.byte	0x04, 0x17
        /*000a*/ 	.short	(.L_15 - .L_14)
.L_14:
        /*000c*/ 	.word	0x00000000
        /*0010*/ 	.short	0x0002
        /*0012*/ 	.short	0x0010
        /*0014*/ 	.byte	0x00, 0xf0, 0x11, 0x00


	//----- nvinfo : EIATTR_KPARAM_INFO
	.align		4
.L_15:
        /*0018*/ 	.byte	0x04, 0x17
        /*001a*/ 	.short	(.L_17 - .L_16)
.L_16:
        /*001c*/ 	.word	0x00000000
        /*0020*/ 	.short	0x0001
        /*0022*/ 	.short	0x0008
        /*0024*/ 	.byte	0x00, 0xf5, 0x21, 0x00


	//----- nvinfo : EIATTR_KPARAM_INFO
	.align		4
.L_17:
        /*0028*/ 	.byte	0x04, 0x17
        /*002a*/ 	.short	(.L_19 - .L_18)
.L_18:
        /*002c*/ 	.word	0x00000000
        /*0030*/ 	.short	0x0000
        /*0032*/ 	.short	0x0000
        /*0034*/ 	.byte	0x00, 0xf5, 0x21, 0x00


	//----- nvinfo : EIATTR_SPARSE_MMA_MASK
	.align		4
.L_19:
        /*0038*/ 	.byte	0x03, 0x50
        /*003a*/ 	.short	0x0000


	//----- nvinfo : EIATTR_MAXREG_COUNT
	.align		4
        /*003c*/ 	.byte	0x03, 0x1b
        /*003e*/ 	.short	0x00ff


	//----- nvinfo : EIATTR_NUM_BARRIERS
	.align		4
        /*0040*/ 	.byte	0x02, 0x4c
        /*0042*/ 	.byte	0x01
	.zero		1


	//----- nvinfo : EIATTR_MERCURY_ISA_VERSION
	.align		4
        /*0044*/ 	.byte	0x03, 0x5f
        /*0046*/ 	.short	0x0101


	//----- nvinfo : EIATTR_COOP_GROUP_MASK_REGIDS
	.align		4
        /*0048*/ 	.byte	0x04, 0x29
        /*004a*/ 	.short	(.L_21 - .L_20)


	//   ....[0]....
.L_20:
        /*004c*/ 	.word	0xffffffff


	//   ....[1]....
        /*0050*/ 	.word	0xffffffff


	//   ....[2]....
        /*0054*/ 	.word	0xffffffff


	//   ....[3]....
        /*0058*/ 	.word	0xffffffff


	//   ....[4]....
        /*005c*/ 	.word	0xffffffff


	//----- nvinfo : EIATTR_COOP_GROUP_INSTR_OFFSETS
	.align		4
.L_21:
        /*0060*/ 	.byte	0x04, 0x28
        /*0062*/ 	.short	(.L_23 - .L_22)


	//   ....[0]....
.L_22:
        /*0064*/ 	.word	0x000000f0


	//   ....[1]....
        /*0068*/ 	.word	0x00000120


	//   ....[2]....
        /*006c*/ 	.word	0x00000160


	//   ....[3]....
        /*0070*/ 	.word	0x00000180


	//   ....[4]....
        /*0074*/ 	.word	0x000001a0


	//----- nvinfo : EIATTR_VRC_CTA_INIT_COUNT
	.align		4
.L_23:
        /*0078*/ 	.byte	0x02, 0x4a
	.zero		1
	.zero		1


	//----- nvinfo : EIATTR_EXIT_INSTR_OFFSETS
	.align		4
        /*007c*/ 	.byte	0x04, 0x1c
        /*007e*/ 	.short	(.L_25 - .L_24)


	//   ....[0]....
.L_24:
        /*0080*/ 	.word	0x00000070


	//   ....[1]....
        /*0084*/ 	.word	0x000001f0


	//   ....[2]....
        /*0088*/ 	.word	0x000002c0


	//----- nvinfo : EIATTR_CBANK_PARAM_SIZE
	.align		4
.L_25:
        /*008c*/ 	.byte	0x03, 0x19
        /*008e*/ 	.short	0x0014


	//----- nvinfo : EIATTR_PARAM_CBANK
	.align		4
        /*0090*/ 	.byte	0x04, 0x0a
        /*0092*/ 	.short	(.L_27 - .L_26)
	.align		4
.L_26:
        /*0094*/ 	.word	index@(.nv.constant0._Z4smemPfS_i)
        /*0098*/ 	.short	0x0380
        /*009a*/ 	.short	0x0014


	//----- nvinfo : EIATTR_SW_WAR
	.align		4
.L_27:
        /*009c*/ 	.byte	0x04, 0x36
        /*009e*/ 	.short	(.L_29 - .L_28)
.L_28:
        /*00a0*/ 	.word	0x00000008
.L_29:


//--------------------- .nv.info._Z8baselinePfS_i --------------------------
	.section	.nv.info._Z8baselinePfS_i,"",@"SHT_CUDA_INFO"
	.sectionflags	@""
	.align	4


	//----- nvinfo : EIATTR_CUDA_API_VERSION
	.align		4
        /*0000*/ 	.byte	0x04, 0x37
        /*0002*/ 	.short	(.L_31 - .L_30)
.L_30:
        /*0004*/ 	.word	0x00000082


	//----- nvinfo : EIATTR_KPARAM_INFO
	.align		4
.L_31:
        /*0008*/ 	.byte	0x04, 0x17
        /*000a*/ 	.short	(.L_33 - .L_32)
.L_32:
        /*000c*/ 	.word	0x00000000
        /*0010*/ 	.short	0x0002
        /*0012*/ 	.short	0x0010
        /*0014*/ 	.byte	0x00, 0xf0, 0x11, 0x00


	//----- nvinfo : EIATTR_KPARAM_INFO
	.align		4
.L_33:
        /*0018*/ 	.byte	0x04, 0x17
        /*001a*/ 	.short	(.L_35 - .L_34)
.L_34:
        /*001c*/ 	.word	0x00000000
        /*0020*/ 	.short	0x0001
        /*0022*/ 	.short	0x0008
        /*0024*/ 	.byte	0x00, 0xf5, 0x21, 0x00


	//----- nvinfo : EIATTR_KPARAM_INFO
	.align		4
.L_35:
        /*0028*/ 	.byte	0x04, 0x17
        /*002a*/ 	.short	(.L_37 - .L_36)
.L_36:
        /*002c*/ 	.word	0x00000000
        /*0030*/ 	.short	0x0000
        /*0032*/ 	.short	0x0000
        /*0034*/ 	.byte	0x00, 0xf5, 0x21, 0x00


	//----- nvinfo : EIATTR_SPARSE_MMA_MASK
	.align		4
.L_37:
        /*0038*/ 	.byte	0x03, 0x50
        /*003a*/ 	.short	0x0000


	//----- nvinfo : EIATTR_MAXREG_COUNT
	.align		4
        /*003c*/ 	.byte	0x03, 0x1b
        /*003e*/ 	.short	0x00ff


	//----- nvinfo : EIATTR_MERCURY_ISA_VERSION
	.align		4
        /*0040*/ 	.byte	0x03, 0x5f
        /*0042*/ 	.short	0x0101


	//----- nvinfo : EIATTR_VRC_CTA_INIT_COUNT
	.align		4
        /*0044*/ 	.byte	0x02, 0x4a
	.zero		1
	.zero		1


	//----- nvinfo : EIATTR_EXIT_INSTR_OFFSETS
	.align		4
        /*0048*/ 	.byte	0x04, 0x1c
        /*004a*/ 	.short	(.L_39 - .L_38)


	//   ....[0]....
.L_38:
        /*004c*/ 	.word	0x00000070


	//   ....[1]....
        /*0050*/ 	.word	0x000000e0


	//----- nvinfo : EIATTR_CBANK_PARAM_SIZE
	.align		4
.L_39:
        /*0054*/ 	.byte	0x03, 0x19
        /*0056*/ 	.short	0x0014


	//----- nvinfo : EIATTR_PARAM_CBANK
	.align		4
        /*0058*/ 	.byte	0x04, 0x0a
        /*005a*/ 	.short	(.L_41 - .L_40)
	.align		4
.L_40:
        /*005c*/ 	.word	index@(.nv.constant0._Z8baselinePfS_i)
        /*0060*/ 	.short	0x0380
        /*0062*/ 	.short	0x0014


	//----- nvinfo : EIATTR_SW_WAR
	.align		4
.L_41:
        /*0064*/ 	.byte	0x04, 0x36
        /*0066*/ 	.short	(.L_43 - .L_42)
.L_42:
        /*0068*/ 	.word	0x00000008
.L_43:


//--------------------- .nv.callgraph             --------------------------
	.section	.nv.callgraph,"",@"SHT_CUDA_CALLGRAPH"
	.align	4
	.sectionentsize	8
	.align		4
        /*0000*/ 	.word	0x00000000
	.align		4
        /*0004*/ 	.word	0xffffffff
	.align		4
        /*0008*/ 	.word	0x00000000
	.align		4
        /*000c*/ 	.word	0xfffffffe
	.align		4
        /*0010*/ 	.word	0x00000000
	.align		4
        /*0014*/ 	.word	0xfffffffd
	.align		4
        /*0018*/ 	.word	0x00000000
	.align		4
        /*001c*/ 	.word	0xfffffffc


//--------------------- .text._Z4smemPfS_i        --------------------------
	.section	.text._Z4smemPfS_i,"ax",@progbits
	.align	128
        .global         _Z4smemPfS_i
        .type           _Z4smemPfS_i,@function
        .size           _Z4smemPfS_i,(.L_x_2 - _Z4smemPfS_i)
        .other          _Z4smemPfS_i,@"STO_CUDA_ENTRY STV_DEFAULT"
_Z4smemPfS_i:
.text._Z4smemPfS_i:
[----:B------:R-:W-:Y:S01]  /*0000*/  LDC R1, c[0x0][0x37c] ;  /* 0x0000df00ff017b82 */ /* 0x000fe20000000800 */
[----:B------:R-:W0:Y:S07]  /*0010*/  S2R R6, SR_TID.X ;  /* 0x0000000000067919 */ /* 0x000e2e0000002100 */
[----:B------:R-:W0:Y:S01]  /*0020*/  S2UR UR4, SR_CTAID.X ;  /* 0x00000000000479c3 */ /* 0x000e220000002500 */
[----:B------:R-:W1:Y:S07]  /*0030*/  LDCU UR5, c[0x0][0x390] ;  /* 0x00007200ff0577ac */ /* 0x000e6e0008000800 */
[----:B------:R-:W0:Y:S02]  /*0040*/  LDC R5, c[0x0][0x360] ;  /* 0x0000d800ff057b82 */ /* 0x000e240000000800 */
[----:B0-----:R-:W-:-:S05]  /*0050*/  IMAD R5, R5, UR4, R6 ;  /* 0x0000000405057c24 */ /* 0x001fca000f8e0206 */
[----:B-1----:R-:W-:-:S13]  /*0060*/  ISETP.GE.AND P0, PT, R5, UR5, PT ;  /* 0x0000000505007c0c */ /* 0x002fda000bf06270 */
[----:B------:R-:W-:Y:S05]  /*0070*/  @P0 EXIT ;  /* 0x000000000000094d */ /* 0x000fea0003800000 */
[----:B------:R-:W0:Y:S01]  /*0080*/  LDC.64 R2, c[0x0][0x380] ;  /* 0x0000e000ff027b82 */ /* 0x000e220000000a00 */
[----:B------:R-:W1:Y:S01]  /*0090*/  LDCU.64 UR6, c[0x0][0x358] ;  /* 0x00006b00ff0677ac */ /* 0x000e620008000a00 */
[----:B0-----:R-:W-:-:S06]  /*00a0*/  IMAD.WIDE R2, R5, 0x4, R2 ;  /* 0x0000000405027825 */ /* 0x001fcc00078e0202 */
[----:B-1----:R0:W2:Y:S01]  /*00b0*/  LDG.E R2, desc[UR6][R2.64] ;  /* 0x0000000602027981 */ /* 0x0020a2000c1e1900 */
[C---:B------:R-:W-:Y:S02]  /*00c0*/  LOP3.LUT P0, RZ, R6.reuse, 0x1f, RZ, 0xc0, !PT ;  /* 0x0000001f06ff7812 */ /* 0x040fe4000780c0ff */
[----:B------:R-:W-:-:S11]  /*00d0*/  ISETP.NE.AND P1, PT, R6, RZ, PT ;  /* 0x000000ff0600720c */ /* 0x000fd60003f25270 */
[----:B0-----:R-:W0:Y:S01]  /*00e0*/  @!P0 S2R R3, SR_CgaCtaId ;  /* 0x0000000000038919 */ /* 0x001e220000008800 */
[----:B--2---:R-:W1:Y:S02]  /*00f0*/  SHFL.DOWN PT, R5, R2, 0x10, 0x1f ;  /* 0x0a001f0002057f89 */ /* 0x004e6400000e0000 */
[----:B-1----:R-:W-:Y:S01]  /*0100*/  FADD R5, R2, R5 ;  /* 0x0000000502057221 */ /* 0x002fe20000000000 */
[----:B------:R-:W-:-:S04]  /*0110*/  @!P0 MOV R2, 0x400 ;  /* 0x0000040000028802 */ /* 0x000fc80000000f00 */
[----:B------:R-:W1:Y:S01]  /*0120*/  SHFL.DOWN PT, R0, R5, 0x8, 0x1f ;  /* 0x09001f0005007f89 */ /* 0x000e6200000e0000 */
[----:B0-----:R-:W-:-:S04]  /*0130*/  @!P0 LEA R2, R3, R2, 0x18 ;  /* 0x0000000203028211 */ /* 0x001fc800078ec0ff */
[----:B------:R-:W-:Y:S01]  /*0140*/  @!P0 LEA.HI R2, R6, R2, RZ, 0x1d ;  /* 0x0000000206028211 */ /* 0x000fe200078fe8ff */
[----:B-1----:R-:W-:-:S05]  /*0150*/  FADD R0, R5, R0 ;  /* 0x0000000005007221 */ /* 0x002fca0000000000 */
[----:B------:R-:W0:Y:S02]  /*0160*/  SHFL.DOWN PT, R7, R0, 0x4, 0x1f ;  /* 0x08801f0000077f89 */ /* 0x000e2400000e0000 */
[----:B0-----:R-:W-:-:S05]  /*0170*/  FADD R7, R0, R7 ;  /* 0x0000000700077221 */ /* 0x001fca0000000000 */
[----:B------:R-:W0:Y:S02]  /*0180*/  SHFL.DOWN PT, R4, R7, 0x2, 0x1f ;  /* 0x08401f0007047f89 */ /* 0x000e2400000e0000 */
[----:B0-----:R-:W-:-:S05]  /*0190*/  FADD R4, R7, R4 ;  /* 0x0000000407047221 */ /* 0x001fca0000000000 */
[----:B------:R-:W0:Y:S02]  /*01a0*/  SHFL.DOWN PT, R9, R4, 0x1, 0x1f ;  /* 0x08201f0004097f89 */ /* 0x000e2400000e0000 */
[----:B0-----:R-:W-:-:S06]  /*01b0*/  FADD R9, R4, R9 ;  /* 0x0000000904097221 */ /* 0x001fcc0000000000 */
[----:B------:R-:W0:Y:S02]  /*01c0*/  @!P0 F2I.TRUNC.NTZ R9, R9 ;  /* 0x0000000900098305 */ /* 0x000e24000020f100 */
[----:B0-----:R0:W-:Y:S01]  /*01d0*/  @!P0 STS [R2], R9 ;  /* 0x0000000902008388 */ /* 0x0011e20000000800 */
[----:B------:R-:W-:Y:S06]  /*01e0*/  BAR.SYNC.DEFER_BLOCKING 0x0 ;  /* 0x0000000000007b1d */ /* 0x000fec0000010000 */
[----:B------:R-:W-:Y:S05]  /*01f0*/  @P1 EXIT ;  /* 0x000000000000194d */ /* 0x000fea0003800000 */
[----:B------:R-:W1:Y:S01]  /*0200*/  S2UR UR5, SR_CgaCtaId ;  /* 0x00000000000579c3 */ /* 0x000e620000008800 */
[----:B------:R-:W-:-:S07]  /*0210*/  UMOV UR4, 0x400 ;  /* 0x0000040000047882 */ /* 0x000fce0000000000 */
[----:B0-----:R-:W0:Y:S01]  /*0220*/  LDC.64 R2, c[0x0][0x388] ;  /* 0x0000e200ff027b82 */ /* 0x001e220000000a00 */
[----:B-1----:R-:W-:-:S09]  /*0230*/  ULEA UR4, UR5, UR4, 0x18 ;  /* 0x0000000405047291 */ /* 0x002fd2000f8ec0ff */
[----:B------:R-:W1:Y:S04]  /*0240*/  LDS.128 R4, [UR4] ;  /* 0x00000004ff047984 */ /* 0x000e680008000c00 */
[----:B------:R-:W2:Y:S01]  /*0250*/  LDS.128 R8, [UR4+0x10] ;  /* 0x00001004ff087984 */ /* 0x000ea20008000c00 */
[----:B-1----:R-:W-:-:S04]  /*0260*/  IADD3 R4, PT, PT, R6, R5, R4 ;  /* 0x0000000506047210 */ /* 0x002fc80007ffe004 */
[----:B--2---:R-:W-:-:S04]  /*0270*/  IADD3 R4, PT, PT, R8, R7, R4 ;  /* 0x0000000708047210 */ /* 0x004fc80007ffe004 */
[----:B------:R-:W-:-:S05]  /*0280*/  IADD3 R4, PT, PT, R10, R9, R4 ;  /* 0x000000090a047210 */ /* 0x000fca0007ffe004 */
[----:B------:R-:W-:-:S05]  /*0290*/  IMAD.IADD R4, R4, 0x1, R11 ;  /* 0x0000000104047824 */ /* 0x000fca00078e020b */
[----:B------:R-:W-:-:S05]  /*02a0*/  I2FP.F32.S32 R5, R4 ;  /* 0x0000000400057245 */ /* 0x000fca0000201400 */
[----:B0-----:R-:W-:Y:S01]  /*02b0*/  REDG.E.ADD.F32.FTZ.RN.STRONG.GPU desc[UR6][R2.64], R5 ;  /* 0x00000005020079a6 */ /* 0x001fe2000c12f306 */
[----:B------:R-:W-:Y:S05]  /*02c0*/  EXIT ;  /* 0x000000000000794d */ /* 0x000fea0003800000 */
.L_x_0:
[----:B------:R-:W-:-:S00]  /*02d0*/  BRA `(.L_x_0) ;  /* 0xfffffffc00fc7947 */ /* 0x000fc0000383ffff */
[----:B------:R-:W-:-:S00]  /*02e0*/  NOP ;  /* 0x0000000000007918 */ /* 0x000fc00000000000 */
        /* <DEDUP_REMOVED lines=9> */
.L_x_2:


//--------------------- .text._Z8baselinePfS_i    --------------------------
	.section	.text._Z8baselinePfS_i,"ax",@progbits
	.align	128
        .global         _Z8baselinePfS_i
        .type           _Z8baselinePfS_i,@function
        .size           _Z8baselinePfS_i,(.L_x_3 - _Z8baselinePfS_i)
        .other          _Z8baselinePfS_i,@"STO_CUDA_ENTRY STV_DEFAULT"
_Z8baselinePfS_i:
.text._Z8baselinePfS_i:
        /* <DEDUP_REMOVED lines=11> */
[----:B-1----:R-:W2:Y:S01]  /*00b0*/  LDG.E R3, desc[UR4][R2.64] ;  /* 0x0000000402037981 */ /* 0x002ea2000c1e1900 */
[----:B------:R-:W2:Y:S03]  /*00c0*/  LDC.64 R4, c[0x0][0x388] ;  /* 0x0000e200ff047b82 */ /* 0x000ea60000000a00 */
[----:B--2---:R-:W-:Y:S01]  /*00d0*/  REDG.E.ADD.F32.FTZ.RN.STRONG.GPU desc[UR4][R4.64], R3 ;  /* 0x00000003040079a6 */ /* 0x004fe2000c12f304 */
[----:B------:R-:W-:Y:S05]  /*00e0*/  EXIT ;  /* 0x000000000000794d */ /* 0x000fea0003800000 */
.L_x_1:
        /* <DEDUP_REMOVED lines=9> */
.L_x_3:


//--------------------- .nv.shared._Z4smemPfS_i   --------------------------
	.section	.nv.shared._Z4smemPfS_i,"aw",@nobits
	.sectionflags	@""
	.align	4
.nv.shared._Z4smemPfS_i:
	.zero		1056


//--------------------- .nv.shared.reserved.0     --------------------------
	.section	.nv.shared.reserved.0,"aw",@nobits
	.weak		__nv_reservedSMEM_offset_0_alias
	.size		__nv_reservedSMEM_offset_0_alias, 0, 64
	.other		__nv_reservedSMEM_offset_0_alias,@"STO_CUDA_RESERVED_SHARED STV_DEFAULT"
__nv_reservedSMEM_offset_0_alias:
	.zero		0
	.zero		64


//--------------------- .nv.constant0._Z4smemPfS_i --------------------------
	.section	.nv.constant0._Z4smemPfS_i,"a",@progbits
	.sectionflags	@""
	.align	4
.nv.constant0._Z4smemPfS_i:
	.zero		916


//--------------------- .nv.constant0._Z8baselinePfS_i --------------------------
	.section	.nv.constant0._Z8baselinePfS_i,"a",@progbits
	.sectionflags	@""
	.align	4
.nv.constant0._Z8baselinePfS_i:
	.zero		916


//--------------------- SYMBOLS --------------------------

	.type		.nv.reservedSmem.offset0,@object
	.size		.nv.reservedSmem.offset0,0x4
	.type		.nv.reservedSmem.cap,@object
	.size		.nv.reservedSmem.cap,0x4
